//
// Generated by NVIDIA NVVM Compiler
//
// Compiler Build ID: CL-36424714
// Cuda compilation tools, release 13.0, V13.0.88
// Based on NVVM 20.0.0
//

.version 9.0
.target sm_100
.address_size 64

	// .globl	_Z6vecAddPdS_S_i

.visible .entry _Z6vecAddPdS_S_i(
	.param .u64 .ptr .align 1 _Z6vecAddPdS_S_i_param_0,
	.param .u64 .ptr .align 1 _Z6vecAddPdS_S_i_param_1,
	.param .u64 .ptr .align 1 _Z6vecAddPdS_S_i_param_2,
	.param .u32 _Z6vecAddPdS_S_i_param_3
)
{
	.reg .pred 	%p<2>;
	.reg .b32 	%r<6>;
	.reg .b64 	%rd<11>;
	.reg .b64 	%fd<4>;

	ld.param.u64 	%rd1, [_Z6vecAddPdS_S_i_param_0];
	ld.param.u64 	%rd2, [_Z6vecAddPdS_S_i_param_1];
	ld.param.u64 	%rd3, [_Z6vecAddPdS_S_i_param_2];
	ld.param.u32 	%r2, [_Z6vecAddPdS_S_i_param_3];
	mov.u32 	%r3, %tid.x;
	mov.u32 	%r4, %ntid.x;
	mov.u32 	%r5, %ctaid.x;
	mad.lo.s32 	%r1, %r4, %r5, %r3;
	setp.ge.s32 	%p1, %r1, %r2;
	@%p1 bra 	$L__BB0_2;
	cvta.to.global.u64 	%rd4, %rd1;
	cvta.to.global.u64 	%rd5, %rd2;
	cvta.to.global.u64 	%rd6, %rd3;
	mul.wide.s32 	%rd7, %r1, 8;
	add.s64 	%rd8, %rd4, %rd7;
	ld.global.f64 	%fd1, [%rd8];
	add.s64 	%rd9, %rd5, %rd7;
	ld.global.f64 	%fd2, [%rd9];
	add.f64 	%fd3, %fd1, %fd2;
	add.s64 	%rd10, %rd6, %rd7;
	st.global.f64 	[%rd10], %fd3;
$L__BB0_2:
	ret;

}


// ===== COMPILED SASS (sm_100) =====

	.target	sm_100

	.elftype	@"ET_EXEC"


//--------------------- .note.nv.tkinfo           --------------------------
	.section	.note.nv.tkinfo,"",@"SHT_NOTE"
	.sectionflags	@"SHF_NOTE_NV_TKINFO"
	.tkinfo
        /*0018*/ 	.word	0x00000002
        /*0030*/ 	.string	""
        /*0030*/ 	.string	"ptxas"
        /*0030*/ 	.string	"Cuda compilation tools, release 13.0, V13.0.88"
        /*0030*/ 	.string	"Build cuda_13.0.r13.0/compiler.36424714_0"
        /*0030*/ 	.string	"-arch sm_100 -m 64 "



//--------------------- .note.nv.cuinfo           --------------------------
	.section	.note.nv.cuinfo,"",@"SHT_NOTE"
	.sectionflags	@"SHF_NOTE_NV_CUINFO"
        /*0018*/ 	.short	0x0002
        /*001a*/ 	.short	0x0064
        /*001c*/ 	.short	0x0082
	.zero		2


//--------------------- .nv.info                  --------------------------
	.section	.nv.info,"",@"SHT_CUDA_INFO"
	.align	4


	//----- nvinfo : EIATTR_REGCOUNT
	.align		4
        /*0000*/ 	.byte	0x04, 0x2f
        /*0002*/ 	.short	(.L_1 - .L_0)
	.align		4
.L_0:
        /*0004*/ 	.word	index@(_Z6vecAddPdS_S_i)
        /*0008*/ 	.word	0x0000000e


	//----- nvinfo : EIATTR_FRAME_SIZE
	.align		4
.L_1:
        /*000c*/ 	.byte	0x04, 0x11
        /*000e*/ 	.short	(.L_3 - .L_2)
	.align		4
.L_2:
        /*0010*/ 	.word	index@(_Z6vecAddPdS_S_i)
        /*0014*/ 	.word	0x00000000


	//----- nvinfo : EIATTR_MIN_STACK_SIZE
	.align		4
.L_3:
        /*0018*/ 	.byte	0x04, 0x12
        /*001a*/ 	.short	(.L_5 - .L_4)
	.align		4
.L_4:
        /*001c*/ 	.word	index@(_Z6vecAddPdS_S_i)
        /*0020*/ 	.word	0x00000000
.L_5:


//--------------------- .nv.compat                --------------------------
	.section	.nv.compat,"",@"SHT_CUDA_COMPAT_INFO"
	.align	4
        /*0000*/ 	.byte	0x02, 0x09, 0x00, 0x00, 0x02, 0x02, 0x01, 0x00, 0x02, 0x05, 0x05, 0x00, 0x03, 0x07, 0x01, 0x01
        /*0010*/ 	.byte	0x02, 0x03, 0x00, 0x00, 0x02, 0x06, 0x01, 0x00, 0x04, 0x0b, 0x08, 0x00, 0x01, 0x00, 0x00, 0x00
        /*0020*/ 	.byte	0x00, 0x00, 0x00, 0x00


//--------------------- .nv.info._Z6vecAddPdS_S_i --------------------------
	.section	.nv.info._Z6vecAddPdS_S_i,"",@"SHT_CUDA_INFO"
	.sectionflags	@""
	.align	4


	//----- nvinfo : EIATTR_CUDA_API_VERSION
	.align		4
        /*0000*/ 	.byte	0x04, 0x37
        /*0002*/ 	.short	(.L_7 - .L_6)
.L_6:
        /*0004*/ 	.word	0x00000082


	//----- nvinfo : EIATTR_KPARAM_INFO
	.align		4
.L_7:
        /*0008*/ 	.byte	0x04, 0x17
        /*000a*/ 	.short	(.L_9 - .L_8)
.L_8:
        /*000c*/ 	.word	0x00000000
        /*0010*/ 	.short	0x0003
        /*0012*/ 	.short	0x0018
        /*0014*/ 	.byte	0x00, 0xf0, 0x11, 0x00


	//----- nvinfo : EIATTR_KPARAM_INFO
	.align		4
.L_9:
        /*0018*/ 	.byte	0x04, 0x17
        /*001a*/ 	.short	(.L_11 - .L_10)
.L_10:
        /*001c*/ 	.word	0x00000000
        /*0020*/ 	.short	0x0002
        /*0022*/ 	.short	0x0010
        /*0024*/ 	.byte	0x00, 0xf5, 0x21, 0x00


	//----- nvinfo : EIATTR_KPARAM_INFO
	.align		4
.L_11:
        /*0028*/ 	.byte	0x04, 0x17
        /*002a*/ 	.short	(.L_13 - .L_12)
.L_12:
        /*002c*/ 	.word	0x00000000
        /*0030*/ 	.short	0x0001
        /*0032*/ 	.short	0x0008
        /*0034*/ 	.byte	0x00, 0xf5, 0x21, 0x00


	//----- nvinfo : EIATTR_KPARAM_INFO
	.align		4
.L_13:
        /*0038*/ 	.byte	0x04, 0x17
        /*003a*/ 	.short	(.L_15 - .L_14)
.L_14:
        /*003c*/ 	.word	0x00000000
        /*0040*/ 	.short	0x0000
        /*0042*/ 	.short	0x0000
        /*0044*/ 	.byte	0x00, 0xf5, 0x21, 0x00


	//----- nvinfo : EIATTR_SPARSE_MMA_MASK
	.align		4
.L_15:
        /*0048*/ 	.byte	0x03, 0x50
        /*004a*/ 	.short	0x0000


	//----- nvinfo : EIATTR_MAXREG_COUNT
	.align		4
        /*004c*/ 	.byte	0x03, 0x1b
        /*004e*/ 	.short	0x00ff


	//----- nvinfo : EIATTR_MERCURY_ISA_VERSION
	.align		4
        /*0050*/ 	.byte	0x03, 0x5f
        /*0052*/ 	.short	0x0101


	//----- nvinfo : EIATTR_VRC_CTA_INIT_COUNT
	.align		4
        /*0054*/ 	.byte	0x02, 0x4a
	.zero		1
	.zero		1


	//----- nvinfo : EIATTR_EXIT_INSTR_OFFSETS
	.align		4
        /*0058*/ 	.byte	0x04, 0x1c
        /*005a*/ 	.short	(.L_17 - .L_16)


	//   ....[0]....
.L_16:
        /*005c*/ 	.word	0x00000070


	//   ....[1]....
        /*0060*/ 	.word	0x00000130


	//----- nvinfo : EIATTR_CBANK_PARAM_SIZE
	.align		4
.L_17:
        /*0064*/ 	.byte	0x03, 0x19
        /*0066*/ 	.short	0x001c


	//----- nvinfo : EIATTR_PARAM_CBANK
	.align		4
        /*0068*/ 	.byte	0x04, 0x0a
        /*006a*/ 	.short	(.L_19 - .L_18)
	.align		4
.L_18:
        /*006c*/ 	.word	index@(.nv.constant0._Z6vecAddPdS_S_i)
        /*0070*/ 	.short	0x0380
        /*0072*/ 	.short	0x001c


	//----- nvinfo : EIATTR_SW_WAR
	.align		4
.L_19:
        /*0074*/ 	.byte	0x04, 0x36
        /*0076*/ 	.short	(.L_21 - .L_20)
.L_20:
        /*0078*/ 	.word	0x00000008
.L_21:


//--------------------- .nv.callgraph             --------------------------
	.section	.nv.callgraph,"",@"SHT_CUDA_CALLGRAPH"
	.align	4
	.sectionentsize	8
	.align		4
        /*0000*/ 	.word	0x00000000
	.align		4
        /*0004*/ 	.word	0xffffffff
	.align		4
        /*0008*/ 	.word	0x00000000
	.align		4
        /*000c*/ 	.word	0xfffffffe
	.align		4
        /*0010*/ 	.word	0x00000000
	.align		4
        /*0014*/ 	.word	0xfffffffd
	.align		4
        /*0018*/ 	.word	0x00000000
	.align		4
        /*001c*/ 	.word	0xfffffffc


//--------------------- .text._Z6vecAddPdS_S_i    --------------------------
	.section	.text._Z6vecAddPdS_S_i,"ax",@progbits
	.align	128
        .global         _Z6vecAddPdS_S_i
        .type           _Z6vecAddPdS_S_i,@function
        .size           _Z6vecAddPdS_S_i,(.L_x_1 - _Z6vecAddPdS_S_i)
        .other          _Z6vecAddPdS_S_i,@"STO_CUDA_ENTRY STV_DEFAULT"
_Z6vecAddPdS_S_i:
.text._Z6vecAddPdS_S_i:
[----:B------:R-:W-:Y:S01]  /*0000*/  LDC R1, c[0x0][0x37c] ;  /* 0x0000df00ff017b82 */ /* 0x000fe20000000800 */
[----:B------:R-:W0:Y:S01]  /*0010*/  S2R R11, SR_TID.X ;  /* 0x00000000000b7919 */ /* 0x000e220000002100 */
[----:B------:R-:W0:Y:S01]  /*0020*/  LDCU UR4, c[0x0][0x360] ;  /* 0x00006c00ff0477ac */ /* 0x000e220008000800 */
[----:B------:R-:W0:Y:S01]  /*0030*/  S2R R0, SR_CTAID.X ;  /* 0x0000000000007919 */ /* 0x000e220000002500 */
[----:B------:R-:W1:Y:S01]  /*0040*/  LDCU UR5, c[0x0][0x398] ;  /* 0x00007300ff0577ac */ /* 0x000e620008000800 */
[----:B0-----:R-:W-:-:S05]  /*0050*/  IMAD R11, R0, UR4, R11 ;  /* 0x00000004000b7c24 */ /* 0x001fca000f8e020b */
[----:B-1----:R-:W-:-:S13]  /*0060*/  ISETP.GE.AND P0, PT, R11, UR5, PT ;  /* 0x000000050b007c0c */ /* 0x002fda000bf06270 */
[----:B------:R-:W-:Y:S05]  /*0070*/  @P0 EXIT ;  /* 0x000000000000094d */ /* 0x000fea0003800000 */
[----:B------:R-:W0:Y:S01]  /*0080*/  LDC.64 R2, c[0x0][0x380] ;  /* 0x0000e000ff027b82 */ /* 0x000e220000000a00 */
[----:B------:R-:W1:Y:S07]  /*0090*/  LDCU.64 UR4, c[0x0][0x358] ;  /* 0x00006b00ff0477ac */ /* 0x000e6e0008000a00 */
[----:B------:R-:W2:Y:S08]  /*00a0*/  LDC.64 R4, c[0x0][0x388] ;  /* 0x0000e200ff047b82 */ /* 0x000eb00000000a00 */
[----:B------:R-:W3:Y:S01]  /*00b0*/  LDC.64 R8, c[0x0][0x390] ;  /* 0x0000e400ff087b82 */ /* 0x000ee20000000a00 */
[----:B0-----:R-:W-:-:S06]  /*00c0*/  IMAD.WIDE R2, R11, 0x8, R2 ;  /* 0x000000080b027825 */ /* 0x001fcc00078e0202 */
[----:B-1----:R-:W4:Y:S01]  /*00d0*/  LDG.E.64 R2, desc[UR4][R2.64] ;  /* 0x0000000402027981 */ /* 0x002f22000c1e1b00 */
[----:B--2---:R-:W-:-:S06]  /*00e0*/  IMAD.WIDE R4, R11, 0x8, R4 ;  /* 0x000000080b047825 */ /* 0x004fcc00078e0204 */
[----:B------:R-:W4:Y:S01]  /*00f0*/  LDG.E.64 R4, desc[UR4][R4.64] ;  /* 0x0000000404047981 */ /* 0x000f22000c1e1b00 */
[----:B---3--:R-:W-:Y:S01]  /*0100*/  IMAD.WIDE R8, R11, 0x8, R8 ;  /* 0x000000080b087825 */ /* 0x008fe200078e0208 */
[----:B----4-:R-:W-:-:S07]  /*0110*/  DADD R6, R2, R4 ;  /* 0x0000000002067229 */ /* 0x010fce0000000004 */
[----:B------:R-:W-:Y:S01]  /*0120*/  STG.E.64 desc[UR4][R8.64], R6 ;  /* 0x0000000608007986 */ /* 0x000fe2000c101b04 */
[----:B------:R-:W-:Y:S05]  /*0130*/  EXIT ;  /* 0x000000000000794d */ /* 0x000fea0003800000 */
.L_x_0:
[----:B------:R-:W-:-:S00]  /*0140*/  BRA `(.L_x_0) ;  /* 0xfffffffc00fc7947 */ /* 0x000fc0000383ffff */
[----:B------:R-:W-:-:S00]  /*0150*/  NOP ;  /* 0x0000000000007918 */ /* 0x000fc00000000000 */
        /* <DEDUP_REMOVED lines=10> */
.L_x_1:


//--------------------- .nv.shared.reserved.0     --------------------------
	.section	.nv.shared.reserved.0,"aw",@nobits
	.weak		__nv_reservedSMEM_offset_0_alias
	.size		__nv_reservedSMEM_offset_0_alias, 0, 64
	.other		__nv_reservedSMEM_offset_0_alias,@"STO_CUDA_RESERVED_SHARED STV_DEFAULT"
__nv_reservedSMEM_offset_0_alias:
	.zero		0
	.zero		64


//--------------------- .nv.constant0._Z6vecAddPdS_S_i --------------------------
	.section	.nv.constant0._Z6vecAddPdS_S_i,"a",@progbits
	.sectionflags	@""
	.align	4
.nv.constant0._Z6vecAddPdS_S_i:
	.zero		924


//--------------------- SYMBOLS --------------------------

	.type		.nv.reservedSmem.offset0,@object
	.size		.nv.reservedSmem.offset0,0x4
